//
// Generated by NVIDIA NVVM Compiler
//
// Compiler Build ID: CL-36424714
// Cuda compilation tools, release 13.0, V13.0.88
// Based on NVVM 20.0.0
//

.version 9.0
.target sm_100
.address_size 64

	// .globl	_Z14convolve2D_gpuPfS_S_iii
.extern .shared .align 16 .b8 sdata[];

.visible .entry _Z14convolve2D_gpuPfS_S_iii(
	.param .u64 .ptr .align 1 _Z14convolve2D_gpuPfS_S_iii_param_0,
	.param .u64 .ptr .align 1 _Z14convolve2D_gpuPfS_S_iii_param_1,
	.param .u64 .ptr .align 1 _Z14convolve2D_gpuPfS_S_iii_param_2,
	.param .u32 _Z14convolve2D_gpuPfS_S_iii_param_3,
	.param .u32 _Z14convolve2D_gpuPfS_S_iii_param_4,
	.param .u32 _Z14convolve2D_gpuPfS_S_iii_param_5
)
{
	.reg .pred 	%p<14>;
	.reg .b32 	%r<69>;
	.reg .b32 	%f<120>;
	.reg .b64 	%rd<20>;

	ld.param.u64 	%rd6, [_Z14convolve2D_gpuPfS_S_iii_param_0];
	ld.param.u64 	%rd4, [_Z14convolve2D_gpuPfS_S_iii_param_1];
	ld.param.u64 	%rd5, [_Z14convolve2D_gpuPfS_S_iii_param_2];
	ld.param.u32 	%r29, [_Z14convolve2D_gpuPfS_S_iii_param_3];
	ld.param.u32 	%r30, [_Z14convolve2D_gpuPfS_S_iii_param_4];
	ld.param.u32 	%r31, [_Z14convolve2D_gpuPfS_S_iii_param_5];
	cvta.to.global.u64 	%rd1, %rd6;
	mov.u32 	%r1, %tid.x;
	mov.u32 	%r2, %ctaid.x;
	add.s32 	%r32, %r31, -1;
	shr.u32 	%r33, %r32, 31;
	add.s32 	%r34, %r32, %r33;
	shr.s32 	%r35, %r34, 1;
	add.s32 	%r36, %r35, %r2;
	add.s32 	%r37, %r35, %r1;
	mad.lo.s32 	%r3, %r36, %r29, %r37;
	mul.lo.s32 	%r38, %r31, %r31;
	setp.ge.u32 	%p1, %r1, %r38;
	@%p1 bra 	$L__BB0_2;
	cvta.to.global.u64 	%rd7, %rd5;
	mul.wide.u32 	%rd8, %r1, 4;
	add.s64 	%rd9, %rd7, %rd8;
	ld.global.f32 	%f17, [%rd9];
	shl.b32 	%r39, %r1, 2;
	mov.u32 	%r40, sdata;
	add.s32 	%r41, %r40, %r39;
	st.shared.f32 	[%r41], %f17;
$L__BB0_2:
	bar.sync 	0;
	mul.lo.s32 	%r42, %r30, %r29;
	setp.ge.s32 	%p2, %r3, %r42;
	@%p2 bra 	$L__BB0_20;
	setp.lt.s32 	%p3, %r31, 1;
	mov.f32 	%f118, 0f00000000;
	@%p3 bra 	$L__BB0_19;
	and.b32  	%r4, %r31, 15;
	add.s32 	%r5, %r4, -1;
	and.b32  	%r6, %r31, 7;
	add.s32 	%r7, %r6, -1;
	and.b32  	%r8, %r31, 2147483632;
	and.b32  	%r9, %r31, 3;
	neg.s32 	%r10, %r8;
	add.s64 	%rd2, %rd1, 32;
	shl.b32 	%r11, %r31, 2;
	mov.f32 	%f118, 0f00000000;
	mov.b32 	%r62, 0;
$L__BB0_5:
	setp.lt.u32 	%p4, %r31, 16;
	add.s32 	%r45, %r2, %r62;
	mad.lo.s32 	%r13, %r45, %r29, %r1;
	mul.lo.s32 	%r14, %r62, %r31;
	mov.b32 	%r67, 0;
	@%p4 bra 	$L__BB0_8;
	mov.u32 	%r46, sdata;
	mad.lo.s32 	%r47, %r11, %r62, %r46;
	add.s32 	%r63, %r47, 32;
	mov.u32 	%r64, %r13;
	mov.u32 	%r65, %r10;
$L__BB0_7:
	.pragma "nounroll";
	mul.wide.s32 	%rd10, %r64, 4;
	add.s64 	%rd11, %rd2, %rd10;
	ld.global.f32 	%f21, [%rd11+-32];
	ld.shared.f32 	%f22, [%r63+-32];
	fma.rn.f32 	%f23, %f21, %f22, %f118;
	ld.global.f32 	%f24, [%rd11+-28];
	ld.shared.f32 	%f25, [%r63+-28];
	fma.rn.f32 	%f26, %f24, %f25, %f23;
	ld.global.f32 	%f27, [%rd11+-24];
	ld.shared.f32 	%f28, [%r63+-24];
	fma.rn.f32 	%f29, %f27, %f28, %f26;
	ld.global.f32 	%f30, [%rd11+-20];
	ld.shared.f32 	%f31, [%r63+-20];
	fma.rn.f32 	%f32, %f30, %f31, %f29;
	ld.global.f32 	%f33, [%rd11+-16];
	ld.shared.f32 	%f34, [%r63+-16];
	fma.rn.f32 	%f35, %f33, %f34, %f32;
	ld.global.f32 	%f36, [%rd11+-12];
	ld.shared.f32 	%f37, [%r63+-12];
	fma.rn.f32 	%f38, %f36, %f37, %f35;
	ld.global.f32 	%f39, [%rd11+-8];
	ld.shared.f32 	%f40, [%r63+-8];
	fma.rn.f32 	%f41, %f39, %f40, %f38;
	ld.global.f32 	%f42, [%rd11+-4];
	ld.shared.f32 	%f43, [%r63+-4];
	fma.rn.f32 	%f44, %f42, %f43, %f41;
	ld.global.f32 	%f45, [%rd11];
	ld.shared.f32 	%f46, [%r63];
	fma.rn.f32 	%f47, %f45, %f46, %f44;
	ld.global.f32 	%f48, [%rd11+4];
	ld.shared.f32 	%f49, [%r63+4];
	fma.rn.f32 	%f50, %f48, %f49, %f47;
	ld.global.f32 	%f51, [%rd11+8];
	ld.shared.f32 	%f52, [%r63+8];
	fma.rn.f32 	%f53, %f51, %f52, %f50;
	ld.global.f32 	%f54, [%rd11+12];
	ld.shared.f32 	%f55, [%r63+12];
	fma.rn.f32 	%f56, %f54, %f55, %f53;
	ld.global.f32 	%f57, [%rd11+16];
	ld.shared.f32 	%f58, [%r63+16];
	fma.rn.f32 	%f59, %f57, %f58, %f56;
	ld.global.f32 	%f60, [%rd11+20];
	ld.shared.f32 	%f61, [%r63+20];
	fma.rn.f32 	%f62, %f60, %f61, %f59;
	ld.global.f32 	%f63, [%rd11+24];
	ld.shared.f32 	%f64, [%r63+24];
	fma.rn.f32 	%f65, %f63, %f64, %f62;
	ld.global.f32 	%f66, [%rd11+28];
	ld.shared.f32 	%f67, [%r63+28];
	fma.rn.f32 	%f118, %f66, %f67, %f65;
	add.s32 	%r65, %r65, 16;
	add.s32 	%r64, %r64, 16;
	add.s32 	%r63, %r63, 64;
	setp.ne.s32 	%p5, %r65, 0;
	mov.u32 	%r67, %r8;
	@%p5 bra 	$L__BB0_7;
$L__BB0_8:
	setp.eq.s32 	%p6, %r4, 0;
	@%p6 bra 	$L__BB0_18;
	setp.lt.u32 	%p7, %r5, 7;
	@%p7 bra 	$L__BB0_11;
	add.s32 	%r48, %r13, %r67;
	mul.wide.s32 	%rd12, %r48, 4;
	add.s64 	%rd13, %rd1, %rd12;
	ld.global.f32 	%f69, [%rd13];
	add.s32 	%r49, %r67, %r14;
	shl.b32 	%r50, %r49, 2;
	mov.u32 	%r51, sdata;
	add.s32 	%r52, %r51, %r50;
	ld.shared.f32 	%f70, [%r52];
	fma.rn.f32 	%f71, %f69, %f70, %f118;
	ld.global.f32 	%f72, [%rd13+4];
	ld.shared.f32 	%f73, [%r52+4];
	fma.rn.f32 	%f74, %f72, %f73, %f71;
	ld.global.f32 	%f75, [%rd13+8];
	ld.shared.f32 	%f76, [%r52+8];
	fma.rn.f32 	%f77, %f75, %f76, %f74;
	ld.global.f32 	%f78, [%rd13+12];
	ld.shared.f32 	%f79, [%r52+12];
	fma.rn.f32 	%f80, %f78, %f79, %f77;
	ld.global.f32 	%f81, [%rd13+16];
	ld.shared.f32 	%f82, [%r52+16];
	fma.rn.f32 	%f83, %f81, %f82, %f80;
	ld.global.f32 	%f84, [%rd13+20];
	ld.shared.f32 	%f85, [%r52+20];
	fma.rn.f32 	%f86, %f84, %f85, %f83;
	ld.global.f32 	%f87, [%rd13+24];
	ld.shared.f32 	%f88, [%r52+24];
	fma.rn.f32 	%f89, %f87, %f88, %f86;
	ld.global.f32 	%f90, [%rd13+28];
	ld.shared.f32 	%f91, [%r52+28];
	fma.rn.f32 	%f118, %f90, %f91, %f89;
	add.s32 	%r67, %r67, 8;
$L__BB0_11:
	setp.eq.s32 	%p8, %r6, 0;
	@%p8 bra 	$L__BB0_18;
	setp.lt.u32 	%p9, %r7, 3;
	@%p9 bra 	$L__BB0_14;
	add.s32 	%r53, %r13, %r67;
	mul.wide.s32 	%rd14, %r53, 4;
	add.s64 	%rd15, %rd1, %rd14;
	ld.global.f32 	%f93, [%rd15];
	add.s32 	%r54, %r67, %r14;
	shl.b32 	%r55, %r54, 2;
	mov.u32 	%r56, sdata;
	add.s32 	%r57, %r56, %r55;
	ld.shared.f32 	%f94, [%r57];
	fma.rn.f32 	%f95, %f93, %f94, %f118;
	ld.global.f32 	%f96, [%rd15+4];
	ld.shared.f32 	%f97, [%r57+4];
	fma.rn.f32 	%f98, %f96, %f97, %f95;
	ld.global.f32 	%f99, [%rd15+8];
	ld.shared.f32 	%f100, [%r57+8];
	fma.rn.f32 	%f101, %f99, %f100, %f98;
	ld.global.f32 	%f102, [%rd15+12];
	ld.shared.f32 	%f103, [%r57+12];
	fma.rn.f32 	%f118, %f102, %f103, %f101;
	add.s32 	%r67, %r67, 4;
$L__BB0_14:
	setp.eq.s32 	%p10, %r9, 0;
	@%p10 bra 	$L__BB0_18;
	setp.eq.s32 	%p11, %r9, 1;
	add.s32 	%r58, %r13, %r67;
	mul.wide.s32 	%rd16, %r58, 4;
	add.s64 	%rd3, %rd1, %rd16;
	ld.global.f32 	%f104, [%rd3];
	add.s32 	%r59, %r67, %r14;
	shl.b32 	%r60, %r59, 2;
	mov.u32 	%r61, sdata;
	add.s32 	%r27, %r61, %r60;
	ld.shared.f32 	%f105, [%r27];
	fma.rn.f32 	%f118, %f104, %f105, %f118;
	@%p11 bra 	$L__BB0_18;
	setp.eq.s32 	%p12, %r9, 2;
	ld.global.f32 	%f106, [%rd3+4];
	ld.shared.f32 	%f107, [%r27+4];
	fma.rn.f32 	%f118, %f106, %f107, %f118;
	@%p12 bra 	$L__BB0_18;
	ld.global.f32 	%f108, [%rd3+8];
	ld.shared.f32 	%f109, [%r27+8];
	fma.rn.f32 	%f118, %f108, %f109, %f118;
$L__BB0_18:
	add.s32 	%r62, %r62, 1;
	setp.ne.s32 	%p13, %r62, %r31;
	@%p13 bra 	$L__BB0_5;
$L__BB0_19:
	cvta.to.global.u64 	%rd17, %rd4;
	mul.wide.s32 	%rd18, %r3, 4;
	add.s64 	%rd19, %rd17, %rd18;
	st.global.f32 	[%rd19], %f118;
$L__BB0_20:
	ret;

}


// ===== COMPILED SASS (sm_100) =====

	.target	sm_100

	.elftype	@"ET_EXEC"


//--------------------- .note.nv.tkinfo           --------------------------
	.section	.note.nv.tkinfo,"",@"SHT_NOTE"
	.sectionflags	@"SHF_NOTE_NV_TKINFO"
	.tkinfo
        /*0018*/ 	.word	0x00000002
        /*0030*/ 	.string	""
        /*0030*/ 	.string	"ptxas"
        /*0030*/ 	.string	"Cuda compilation tools, release 13.0, V13.0.88"
        /*0030*/ 	.string	"Build cuda_13.0.r13.0/compiler.36424714_0"
        /*0030*/ 	.string	"-arch sm_100 -m 64 "



//--------------------- .note.nv.cuinfo           --------------------------
	.section	.note.nv.cuinfo,"",@"SHT_NOTE"
	.sectionflags	@"SHF_NOTE_NV_CUINFO"
        /*0018*/ 	.short	0x0002
        /*001a*/ 	.short	0x0064
        /*001c*/ 	.short	0x0082
	.zero		2


//--------------------- .nv.info                  --------------------------
	.section	.nv.info,"",@"SHT_CUDA_INFO"
	.align	4


	//----- nvinfo : EIATTR_REGCOUNT
	.align		4
        /*0000*/ 	.byte	0x04, 0x2f
        /*0002*/ 	.short	(.L_1 - .L_0)
	.align		4
.L_0:
        /*0004*/ 	.word	index@(_Z14convolve2D_gpuPfS_S_iii)
        /*0008*/ 	.word	0x00000020


	//----- nvinfo : EIATTR_FRAME_SIZE
	.align		4
.L_1:
        /*000c*/ 	.byte	0x04, 0x11
        /*000e*/ 	.short	(.L_3 - .L_2)
	.align		4
.L_2:
        /*0010*/ 	.word	index@(_Z14convolve2D_gpuPfS_S_iii)
        /*0014*/ 	.word	0x00000000


	//----- nvinfo : EIATTR_MIN_STACK_SIZE
	.align		4
.L_3:
        /*0018*/ 	.byte	0x04, 0x12
        /*001a*/ 	.short	(.L_5 - .L_4)
	.align		4
.L_4:
        /*001c*/ 	.word	index@(_Z14convolve2D_gpuPfS_S_iii)
        /*0020*/ 	.word	0x00000000
.L_5:


//--------------------- .nv.compat                --------------------------
	.section	.nv.compat,"",@"SHT_CUDA_COMPAT_INFO"
	.align	4
        /*0000*/ 	.byte	0x02, 0x09, 0x00, 0x00, 0x02, 0x02, 0x01, 0x00, 0x02, 0x05, 0x05, 0x00, 0x03, 0x07, 0x01, 0x01
        /*0010*/ 	.byte	0x02, 0x03, 0x00, 0x00, 0x02, 0x06, 0x01, 0x00, 0x04, 0x0b, 0x08, 0x00, 0x09, 0x00, 0x00, 0x00
        /*0020*/ 	.byte	0x00, 0x00, 0x00, 0x00


//--------------------- .nv.info._Z14convolve2D_gpuPfS_S_iii --------------------------
	.section	.nv.info._Z14convolve2D_gpuPfS_S_iii,"",@"SHT_CUDA_INFO"
	.sectionflags	@""
	.align	4


	//----- nvinfo : EIATTR_CUDA_API_VERSION
	.align		4
        /*0000*/ 	.byte	0x04, 0x37
        /*0002*/ 	.short	(.L_7 - .L_6)
.L_6:
        /*0004*/ 	.word	0x00000082


	//----- nvinfo : EIATTR_KPARAM_INFO
	.align		4
.L_7:
        /*0008*/ 	.byte	0x04, 0x17
        /*000a*/ 	.short	(.L_9 - .L_8)
.L_8:
        /*000c*/ 	.word	0x00000000
        /*0010*/ 	.short	0x0005
        /*0012*/ 	.short	0x0020
        /*0014*/ 	.byte	0x00, 0xf0, 0x11, 0x00


	//----- nvinfo : EIATTR_KPARAM_INFO
	.align		4
.L_9:
        /*0018*/ 	.byte	0x04, 0x17
        /*001a*/ 	.short	(.L_11 - .L_10)
.L_10:
        /*001c*/ 	.word	0x00000000
        /*0020*/ 	.short	0x0004
        /*0022*/ 	.short	0x001c
        /*0024*/ 	.byte	0x00, 0xf0, 0x11, 0x00


	//----- nvinfo : EIATTR_KPARAM_INFO
	.align		4
.L_11:
        /*0028*/ 	.byte	0x04, 0x17
        /*002a*/ 	.short	(.L_13 - .L_12)
.L_12:
        /*002c*/ 	.word	0x00000000
        /*0030*/ 	.short	0x0003
        /*0032*/ 	.short	0x0018
        /*0034*/ 	.byte	0x00, 0xf0, 0x11, 0x00


	//----- nvinfo : EIATTR_KPARAM_INFO
	.align		4
.L_13:
        /*0038*/ 	.byte	0x04, 0x17
        /*003a*/ 	.short	(.L_15 - .L_14)
.L_14:
        /*003c*/ 	.word	0x00000000
        /*0040*/ 	.short	0x0002
        /*0042*/ 	.short	0x0010
        /*0044*/ 	.byte	0x00, 0xf5, 0x21, 0x00


	//----- nvinfo : EIATTR_KPARAM_INFO
	.align		4
.L_15:
        /*0048*/ 	.byte	0x04, 0x17
        /*004a*/ 	.short	(.L_17 - .L_16)
.L_16:
        /*004c*/ 	.word	0x00000000
        /*0050*/ 	.short	0x0001
        /*0052*/ 	.short	0x0008
        /*0054*/ 	.byte	0x00, 0xf5, 0x21, 0x00


	//----- nvinfo : EIATTR_KPARAM_INFO
	.align		4
.L_17:
        /*0058*/ 	.byte	0x04, 0x17
        /*005a*/ 	.short	(.L_19 - .L_18)
.L_18:
        /*005c*/ 	.word	0x00000000
        /*0060*/ 	.short	0x0000
        /*0062*/ 	.short	0x0000
        /*0064*/ 	.byte	0x00, 0xf5, 0x21, 0x00


	//----- nvinfo : EIATTR_SPARSE_MMA_MASK
	.align		4
.L_19:
        /*0068*/ 	.byte	0x03, 0x50
        /*006a*/ 	.short	0x0000


	//----- nvinfo : EIATTR_MAXREG_COUNT
	.align		4
        /*006c*/ 	.byte	0x03, 0x1b
        /*006e*/ 	.short	0x00ff


	//----- nvinfo : EIATTR_NUM_BARRIERS
	.align		4
        /*0070*/ 	.byte	0x02, 0x4c
        /*0072*/ 	.byte	0x01
	.zero		1


	//----- nvinfo : EIATTR_MERCURY_ISA_VERSION
	.align		4
        /*0074*/ 	.byte	0x03, 0x5f
        /*0076*/ 	.short	0x0101


	//----- nvinfo : EIATTR_VRC_CTA_INIT_COUNT
	.align		4
        /*0078*/ 	.byte	0x02, 0x4a
	.zero		1
	.zero		1


	//----- nvinfo : EIATTR_EXIT_INSTR_OFFSETS
	.align		4
        /*007c*/ 	.byte	0x04, 0x1c
        /*007e*/ 	.short	(.L_21 - .L_20)


	//   ....[0]....
.L_20:
        /*0080*/ 	.word	0x000001a0


	//   ....[1]....
        /*0084*/ 	.word	0x00000cc0


	//----- nvinfo : EIATTR_CBANK_PARAM_SIZE
	.align		4
.L_21:
        /*0088*/ 	.byte	0x03, 0x19
        /*008a*/ 	.short	0x0024


	//----- nvinfo : EIATTR_PARAM_CBANK
	.align		4
        /*008c*/ 	.byte	0x04, 0x0a
        /*008e*/ 	.short	(.L_23 - .L_22)
	.align		4
.L_22:
        /*0090*/ 	.word	index@(.nv.constant0._Z14convolve2D_gpuPfS_S_iii)
        /*0094*/ 	.short	0x0380
        /*0096*/ 	.short	0x0024


	//----- nvinfo : EIATTR_SW_WAR
	.align		4
.L_23:
        /*0098*/ 	.byte	0x04, 0x36
        /*009a*/ 	.short	(.L_25 - .L_24)
.L_24:
        /*009c*/ 	.word	0x00000008
.L_25:


//--------------------- .nv.callgraph             --------------------------
	.section	.nv.callgraph,"",@"SHT_CUDA_CALLGRAPH"
	.align	4
	.sectionentsize	8
	.align		4
        /*0000*/ 	.word	0x00000000
	.align		4
        /*0004*/ 	.word	0xffffffff
	.align		4
        /*0008*/ 	.word	0x00000000
	.align		4
        /*000c*/ 	.word	0xfffffffe
	.align		4
        /*0010*/ 	.word	0x00000000
	.align		4
        /*0014*/ 	.word	0xfffffffd
	.align		4
        /*0018*/ 	.word	0x00000000
	.align		4
        /*001c*/ 	.word	0xfffffffc


//--------------------- .text._Z14convolve2D_gpuPfS_S_iii --------------------------
	.section	.text._Z14convolve2D_gpuPfS_S_iii,"ax",@progbits
	.align	128
        .global         _Z14convolve2D_gpuPfS_S_iii
        .type           _Z14convolve2D_gpuPfS_S_iii,@function
        .size           _Z14convolve2D_gpuPfS_S_iii,(.L_x_8 - _Z14convolve2D_gpuPfS_S_iii)
        .other          _Z14convolve2D_gpuPfS_S_iii,@"STO_CUDA_ENTRY STV_DEFAULT"
_Z14convolve2D_gpuPfS_S_iii:
.text._Z14convolve2D_gpuPfS_S_iii:
[----:B------:R-:W-:Y:S01]  /*0000*/  LDC R1, c[0x0][0x37c] ;  /* 0x0000df00ff017b82 */ /* 0x000fe20000000800 */
[----:B------:R-:W0:Y:S07]  /*0010*/  S2R R4, SR_TID.X ;  /* 0x0000000000047919 */ /* 0x000e2e0000002100 */
[----:B------:R-:W1:Y:S01]  /*0020*/  LDC R8, c[0x0][0x3a0] ;  /* 0x0000e800ff087b82 */ /* 0x000e620000000800 */
[----:B------:R-:W2:Y:S01]  /*0030*/  LDCU.64 UR8, c[0x0][0x358] ;  /* 0x00006b00ff0877ac */ /* 0x000ea20008000a00 */
[----:B------:R-:W3:Y:S06]  /*0040*/  LDCU UR5, c[0x0][0x398] ;  /* 0x00007300ff0577ac */ /* 0x000eec0008000800 */
[----:B------:R-:W4:Y:S01]  /*0050*/  S2UR UR10, SR_CTAID.X ;  /* 0x00000000000a79c3 */ /* 0x000f220000002500 */
[----:B------:R-:W3:Y:S01]  /*0060*/  LDCU UR4, c[0x0][0x39c] ;  /* 0x00007380ff0477ac */ /* 0x000ee20008000800 */
[----:B-1----:R-:W-:-:S05]  /*0070*/  IMAD R3, R8, R8, RZ ;  /* 0x0000000808037224 */ /* 0x002fca00078e02ff */
[----:B0-----:R-:W-:-:S13]  /*0080*/  ISETP.GE.U32.AND P0, PT, R4, R3, PT ;  /* 0x000000030400720c */ /* 0x001fda0003f06070 */
[----:B------:R-:W0:Y:S02]  /*0090*/  @!P0 LDC.64 R2, c[0x0][0x390] ;  /* 0x0000e400ff028b82 */ /* 0x000e240000000a00 */
[----:B0-----:R-:W-:-:S06]  /*00a0*/  @!P0 IMAD.WIDE.U32 R2, R4, 0x4, R2 ;  /* 0x0000000404028825 */ /* 0x001fcc00078e0002 */
[----:B--2---:R0:W2:Y:S01]  /*00b0*/  @!P0 LDG.E R2, desc[UR8][R2.64] ;  /* 0x0000000802028981 */ /* 0x0040a2000c1e1900 */
[----:B------:R-:W-:Y:S01]  /*00c0*/  @!P0 MOV R6, 0x400 ;  /* 0x0000040000068802 */ /* 0x000fe20000000f00 */
[----:B---3--:R-:W-:Y:S01]  /*00d0*/  UIMAD UR4, UR5, UR4, URZ ;  /* 0x00000004050472a4 */ /* 0x008fe2000f8e02ff */
[----:B------:R-:W-:Y:S01]  /*00e0*/  IADD3 R0, PT, PT, R8, -0x1, RZ ;  /* 0xffffffff08007810 */ /* 0x000fe20007ffe0ff */
[----:B------:R-:W0:Y:S03]  /*00f0*/  @!P0 S2R R7, SR_CgaCtaId ;  /* 0x0000000000078919 */ /* 0x000e260000008800 */
[----:B------:R-:W-:-:S04]  /*0100*/  LEA.HI R0, R0, R0, RZ, 0x1 ;  /* 0x0000000000007211 */ /* 0x000fc800078f08ff */
[----:B------:R-:W-:-:S04]  /*0110*/  SHF.R.S32.HI R5, RZ, 0x1, R0 ;  /* 0x00000001ff057819 */ /* 0x000fc80000011400 */
[C---:B----4-:R-:W-:Y:S02]  /*0120*/  IADD3 R0, PT, PT, R5.reuse, UR10, RZ ;  /* 0x0000000a05007c10 */ /* 0x050fe4000fffe0ff */
[----:B------:R-:W-:-:S05]  /*0130*/  IADD3 R5, PT, PT, R5, R4, RZ ;  /* 0x0000000405057210 */ /* 0x000fca0007ffe0ff */
[----:B------:R-:W-:-:S05]  /*0140*/  IMAD R0, R0, UR5, R5 ;  /* 0x0000000500007c24 */ /* 0x000fca000f8e0205 */
[----:B------:R-:W-:Y:S02]  /*0150*/  ISETP.GE.AND P1, PT, R0, UR4, PT ;  /* 0x0000000400007c0c */ /* 0x000fe4000bf26270 */
[----:B0-----:R-:W-:-:S05]  /*0160*/  @!P0 LEA R3, R7, R6, 0x18 ;  /* 0x0000000607038211 */ /* 0x001fca00078ec0ff */
[----:B------:R-:W-:-:S05]  /*0170*/  @!P0 IMAD R3, R4, 0x4, R3 ;  /* 0x0000000404038824 */ /* 0x000fca00078e0203 */
[----:B--2---:R0:W-:Y:S01]  /*0180*/  @!P0 STS [R3], R2 ;  /* 0x0000000203008388 */ /* 0x0041e20000000800 */
[----:B------:R-:W-:Y:S06]  /*0190*/  BAR.SYNC.DEFER_BLOCKING 0x0 ;  /* 0x0000000000007b1d */ /* 0x000fec0000010000 */
[----:B------:R-:W-:Y:S05]  /*01a0*/  @P1 EXIT ;  /* 0x000000000000194d */ /* 0x000fea0003800000 */
[----:B------:R-:W-:Y:S01]  /*01b0*/  ISETP.GE.AND P0, PT, R8, 0x1, PT ;  /* 0x000000010800780c */ /* 0x000fe20003f06270 */
[----:B------:R-:W-:-:S12]  /*01c0*/  HFMA2 R14, -RZ, RZ, 0, 0 ;  /* 0x00000000ff0e7431 */ /* 0x000fd800000001ff */
[----:B------:R-:W-:Y:S05]  /*01d0*/  @!P0 BRA `(.L_x_0) ;  /* 0x0000000800ac8947 */ /* 0x000fea0003800000 */
[----:B------:R-:W1:Y:S01]  /*01e0*/  LDCU.64 UR6, c[0x0][0x380] ;  /* 0x00007000ff0677ac */ /* 0x000e620008000a00 */
[C---:B------:R-:W-:Y:S01]  /*01f0*/  LOP3.LUT R22, R8.reuse, 0xf, RZ, 0xc0, !PT ;  /* 0x0000000f08167812 */ /* 0x040fe200078ec0ff */
[C---:B------:R-:W-:Y:S01]  /*0200*/  IMAD.SHL.U32 R6, R8.reuse, 0x4, RZ ;  /* 0x0000000408067824 */ /* 0x040fe200078e00ff */
[----:B------:R-:W-:Y:S01]  /*0210*/  LOP3.LUT R23, R8, 0x7, RZ, 0xc0, !PT ;  /* 0x0000000708177812 */ /* 0x000fe200078ec0ff */
[----:B------:R-:W-:Y:S01]  /*0220*/  UMOV UR4, URZ ;  /* 0x000000ff00047c82 */ /* 0x000fe20008000000 */
[----:B0-----:R-:W-:Y:S02]  /*0230*/  IADD3 R2, PT, PT, R22, -0x1, RZ ;  /* 0xffffffff16027810 */ /* 0x001fe40007ffe0ff */
[----:B------:R-:W-:Y:S02]  /*0240*/  IADD3 R3, PT, PT, R23, -0x1, RZ ;  /* 0xffffffff17037810 */ /* 0x000fe40007ffe0ff */
[----:B------:R-:W-:Y:S02]  /*0250*/  LOP3.LUT R5, R8, 0x7ffffff0, RZ, 0xc0, !PT ;  /* 0x7ffffff008057812 */ /* 0x000fe400078ec0ff */
[----:B------:R-:W-:-:S02]  /*0260*/  ISETP.GE.U32.AND P0, PT, R2, 0x7, PT ;  /* 0x000000070200780c */ /* 0x000fc40003f06070 */
[----:B------:R-:W-:Y:S02]  /*0270*/  ISETP.GE.U32.AND P1, PT, R3, 0x3, PT ;  /* 0x000000030300780c */ /* 0x000fe40003f26070 */
[----:B------:R-:W-:Y:S02]  /*0280*/  LOP3.LUT R24, R8, 0x3, RZ, 0xc0, !PT ;  /* 0x0000000308187812 */ /* 0x000fe400078ec0ff */
[----:B------:R-:W-:Y:S01]  /*0290*/  MOV R14, RZ ;  /* 0x000000ff000e7202 */ /* 0x000fe20000000f00 */
[----:B-1----:R-:W-:Y:S01]  /*02a0*/  UIADD3 UR5, UP0, UPT, UR6, 0x20, URZ ;  /* 0x0000002006057890 */ /* 0x002fe2000ff1e0ff */
[----:B------:R-:W-:-:S03]  /*02b0*/  IADD3 R7, PT, PT, -R5, RZ, RZ ;  /* 0x000000ff05077210 */ /* 0x000fc60007ffe1ff */
[----:B------:R-:W-:-:S12]  /*02c0*/  UIADD3.X UR6, UPT, UPT, URZ, UR7, URZ, UP0, !UPT ;  /* 0x00000007ff067290 */ /* 0x000fd800087fe4ff */
.L_x_6:
[----:B------:R-:W0:Y:S01]  /*02d0*/  LDC R8, c[0x0][0x3a0] ;  /* 0x0000e800ff087b82 */ /* 0x000e220000000800 */
[----:B------:R-:W-:Y:S01]  /*02e0*/  UIADD3 UR7, UPT, UPT, UR10, UR4, URZ ;  /* 0x000000040a077290 */ /* 0x000fe2000fffe0ff */
[----:B------:R-:W-:-:S06]  /*02f0*/  MOV R10, RZ ;  /* 0x000000ff000a7202 */ /* 0x000fcc0000000f00 */
[----:B------:R-:W1:Y:S01]  /*0300*/  LDC R9, c[0x0][0x398] ;  /* 0x0000e600ff097b82 */ /* 0x000e620000000800 */
[----:B0-----:R-:W-:Y:S01]  /*0310*/  ISETP.GE.U32.AND P2, PT, R8, 0x10, PT ;  /* 0x000000100800780c */ /* 0x001fe20003f46070 */
[----:B-1----:R-:W-:-:S12]  /*0320*/  IMAD R9, R9, UR7, R4 ;  /* 0x0000000709097c24 */ /* 0x002fd8000f8e0204 */
[----:B------:R-:W-:Y:S05]  /*0330*/  @!P2 BRA `(.L_x_1) ;  /* 0x000000040000a947 */ /* 0x000fea0003800000 */
[----:B------:R-:W0:Y:S01]  /*0340*/  S2R R3, SR_CgaCtaId ;  /* 0x0000000000037919 */ /* 0x000e220000008800 */
[----:B------:R-:W-:Y:S01]  /*0350*/  MOV R2, 0x400 ;  /* 0x0000040000027802 */ /* 0x000fe20000000f00 */
[----:B------:R-:W-:Y:S01]  /*0360*/  IMAD.MOV.U32 R11, RZ, RZ, R9 ;  /* 0x000000ffff0b7224 */ /* 0x000fe200078e0009 */
[----:B------:R-:W-:Y:S02]  /*0370*/  MOV R12, R7 ;  /* 0x00000007000c7202 */ /* 0x000fe40000000f00 */
[----:B0-----:R-:W-:-:S05]  /*0380*/  LEA R3, R3, R2, 0x18 ;  /* 0x0000000203037211 */ /* 0x001fca00078ec0ff */
[----:B------:R-:W-:-:S05]  /*0390*/  IMAD R10, R6, UR4, R3 ;  /* 0x00000004060a7c24 */ /* 0x000fca000f8e0203 */
[----:B------:R-:W-:-:S07]  /*03a0*/  IADD3 R10, PT, PT, R10, 0x20, RZ ;  /* 0x000000200a0a7810 */ /* 0x000fce0007ffe0ff */
.L_x_2:
[----:B------:R-:W-:Y:S01]  /*03b0*/  MOV R2, UR5 ;  /* 0x0000000500027c02 */ /* 0x000fe20008000f00 */
[----:B------:R-:W-:Y:S01]  /*03c0*/  IMAD.U32 R3, RZ, RZ, UR6 ;  /* 0x00000006ff037e24 */ /* 0x000fe2000f8e00ff */
[----:B------:R-:W0:Y:S03]  /*03d0*/  LDS R19, [R10+-0x20] ;  /* 0xffffe0000a137984 */ /* 0x000e260000000800 */
[----:B------:R-:W-:Y:S01]  /*03e0*/  IMAD.WIDE R2, R11, 0x4, R2 ;  /* 0x000000040b027825 */ /* 0x000fe200078e0202 */
[----:B------:R-:W1:Y:S04]  /*03f0*/  LDS R21, [R10+-0x1c] ;  /* 0xffffe4000a157984 */ /* 0x000e680000000800 */
[----:B------:R-:W0:Y:S04]  /*0400*/  LDG.E R15, desc[UR8][R2.64+-0x20] ;  /* 0xffffe008020f7981 */ /* 0x000e28000c1e1900 */
[----:B------:R-:W1:Y:S04]  /*0410*/  LDG.E R26, desc[UR8][R2.64+-0x1c] ;  /* 0xffffe408021a7981 */ /* 0x000e68000c1e1900 */
[----:B------:R-:W2:Y:S04]  /*0420*/  LDG.E R17, desc[UR8][R2.64+-0x18] ;  /* 0xffffe80802117981 */ /* 0x000ea8000c1e1900 */
[----:B------:R-:W3:Y:S04]  /*0430*/  LDG.E R18, desc[UR8][R2.64+-0x14] ;  /* 0xffffec0802127981 */ /* 0x000ee8000c1e1900 */
[----:B------:R-:W4:Y:S04]  /*0440*/  LDG.E R20, desc[UR8][R2.64+-0x10] ;  /* 0xfffff00802147981 */ /* 0x000f28000c1e1900 */
[----:B------:R-:W5:Y:S04]  /*0450*/  LDG.E R16, desc[UR8][R2.64+-0xc] ;  /* 0xfffff40802107981 */ /* 0x000f68000c1e1900 */
[----:B------:R-:W5:Y:S04]  /*0460*/  LDG.E R13, desc[UR8][R2.64+-0x8] ;  /* 0xfffff808020d7981 */ /* 0x000f68000c1e1900 */
[----:B------:R-:W2:Y:S04]  /*0470*/  LDS R25, [R10+-0x18] ;  /* 0xffffe8000a197984 */ /* 0x000ea80000000800 */
[----:B------:R-:W-:Y:S01]  /*0480*/  LDS R29, [R10+0x4] ;  /* 0x000004000a1d7984 */ /* 0x000fe20000000800 */
[----:B0-----:R-:W-:-:S03]  /*0490*/  FFMA R15, R15, R19, R14 ;  /* 0x000000130f0f7223 */ /* 0x001fc6000000000e */
[----:B------:R-:W5:Y:S01]  /*04a0*/  LDG.E R14, desc[UR8][R2.64+-0x4] ;  /* 0xfffffc08020e7981 */ /* 0x000f62000c1e1900 */
[----:B-1----:R-:W-:-:S03]  /*04b0*/  FFMA R26, R26, R21, R15 ;  /* 0x000000151a1a7223 */ /* 0x002fc6000000000f */
[----:B------:R-:W3:Y:S04]  /*04c0*/  LDS R19, [R10+-0x14] ;  /* 0xffffec000a137984 */ /* 0x000ee80000000800 */
[----:B------:R-:W5:Y:S01]  /*04d0*/  LDG.E R15, desc[UR8][R2.64] ;  /* 0x00000008020f7981 */ /* 0x000f62000c1e1900 */
[----:B--2---:R-:W-:-:S03]  /*04e0*/  FFMA R27, R17, R25, R26 ;  /* 0x00000019111b7223 */ /* 0x004fc6000000001a */
[----:B------:R-:W4:Y:S04]  /*04f0*/  LDS R21, [R10+-0x10] ;  /* 0xfffff0000a157984 */ /* 0x000f280000000800 */
[----:B------:R-:W5:Y:S04]  /*0500*/  LDS R25, [R10+-0xc] ;  /* 0xfffff4000a197984 */ /* 0x000f680000000800 */
[----:B------:R-:W2:Y:S01]  /*0510*/  LDG.E R17, desc[UR8][R2.64+0x4] ;  /* 0x0000040802117981 */ /* 0x000ea2000c1e1900 */
[----:B---3--:R-:W-:-:S03]  /*0520*/  FFMA R27, R18, R19, R27 ;  /* 0x00000013121b7223 */ /* 0x008fc6000000001b */
[----:B------:R-:W3:Y:S04]  /*0530*/  LDG.E R18, desc[UR8][R2.64+0x8] ;  /* 0x0000080802127981 */ /* 0x000ee8000c1e1900 */
[----:B------:R-:W3:Y:S01]  /*0540*/  LDG.E R19, desc[UR8][R2.64+0xc] ;  /* 0x00000c0802137981 */ /* 0x000ee2000c1e1900 */
[----:B----4-:R-:W-:-:S03]  /*0550*/  FFMA R27, R20, R21, R27 ;  /* 0x00000015141b7223 */ /* 0x010fc6000000001b */
[----:B------:R-:W4:Y:S04]  /*0560*/  LDG.E R21, desc[UR8][R2.64+0x10] ;  /* 0x0000100802157981 */ /* 0x000f28000c1e1900 */
[----:B------:R-:W4:Y:S01]  /*0570*/  LDG.E R20, desc[UR8][R2.64+0x14] ;  /* 0x0000140802147981 */ /* 0x000f22000c1e1900 */
[----:B-----5:R-:W-:-:S03]  /*0580*/  FFMA R26, R16, R25, R27 ;  /* 0x00000019101a7223 */ /* 0x020fc6000000001b */
[----:B------:R-:W5:Y:S04]  /*0590*/  LDG.E R16, desc[UR8][R2.64+0x18] ;  /* 0x0000180802107981 */ /* 0x000f68000c1e1900 */
[----:B------:R0:W5:Y:S01]  /*05a0*/  LDG.E R25, desc[UR8][R2.64+0x1c] ;  /* 0x00001c0802197981 */ /* 0x000162000c1e1900 */
[----:B------:R-:W-:Y:S02]  /*05b0*/  IADD3 R12, PT, PT, R12, 0x10, RZ ;  /* 0x000000100c0c7810 */ /* 0x000fe40007ffe0ff */
[----:B------:R-:W-:Y:S01]  /*05c0*/  IADD3 R11, PT, PT, R11, 0x10, RZ ;  /* 0x000000100b0b7810 */ /* 0x000fe20007ffe0ff */
[----:B------:R-:W1:Y:S01]  /*05d0*/  LDS R27, [R10+-0x8] ;  /* 0xfffff8000a1b7984 */ /* 0x000e620000000800 */
[----:B------:R-:W-:-:S03]  /*05e0*/  ISETP.NE.AND P2, PT, R12, RZ, PT ;  /* 0x000000ff0c00720c */ /* 0x000fc60003f45270 */
[----:B0-----:R-:W-:Y:S04]  /*05f0*/  LDS R3, [R10+0x18] ;  /* 0x000018000a037984 */ /* 0x001fe80000000800 */
[----:B------:R-:W-:Y:S01]  /*0600*/  LDS R2, [R10+0x1c] ;  /* 0x00001c000a027984 */ /* 0x000fe20000000800 */
[----:B-1----:R-:W-:-:S03]  /*0610*/  FFMA R13, R13, R27, R26 ;  /* 0x0000001b0d0d7223 */ /* 0x002fc6000000001a */
[----:B------:R-:W0:Y:S04]  /*0620*/  LDS R26, [R10+-0x4] ;  /* 0xfffffc000a1a7984 */ /* 0x000e280000000800 */
[----:B------:R-:W1:Y:S01]  /*0630*/  LDS R27, [R10] ;  /* 0x000000000a1b7984 */ /* 0x000e620000000800 */
[----:B0-----:R-:W-:-:S03]  /*0640*/  FFMA R14, R14, R26, R13 ;  /* 0x0000001a0e0e7223 */ /* 0x001fc6000000000d */
[----:B------:R-:W3:Y:S04]  /*0650*/  LDS R13, [R10+0x8] ;  /* 0x000008000a0d7984 */ /* 0x000ee80000000800 */
[----:B------:R-:W0:Y:S01]  /*0660*/  LDS R26, [R10+0xc] ;  /* 0x00000c000a1a7984 */ /* 0x000e220000000800 */
[----:B-1----:R-:W-:-:S03]  /*0670*/  FFMA R28, R15, R27, R14 ;  /* 0x0000001b0f1c7223 */ /* 0x002fc6000000000e */
[----:B------:R-:W4:Y:S04]  /*0680*/  LDS R14, [R10+0x10] ;  /* 0x000010000a0e7984 */ /* 0x000f280000000800 */
[----:B------:R1:W4:Y:S01]  /*0690*/  LDS R15, [R10+0x14] ;  /* 0x000014000a0f7984 */ /* 0x0003220000000800 */
[----:B--2---:R-:W-:Y:S01]  /*06a0*/  FFMA R17, R17, R29, R28 ;  /* 0x0000001d11117223 */ /* 0x004fe2000000001c */
[----:B-1----:R-:W-:-:S03]  /*06b0*/  IADD3 R10, PT, PT, R10, 0x40, RZ ;  /* 0x000000400a0a7810 */ /* 0x002fc60007ffe0ff */
[----:B---3--:R-:W-:-:S04]  /*06c0*/  FFMA R18, R18, R13, R17 ;  /* 0x0000000d12127223 */ /* 0x008fc80000000011 */
[----:B0-----:R-:W-:-:S04]  /*06d0*/  FFMA R18, R19, R26, R18 ;  /* 0x0000001a13127223 */ /* 0x001fc80000000012 */
[----:B----4-:R-:W-:-:S04]  /*06e0*/  FFMA R21, R21, R14, R18 ;  /* 0x0000000e15157223 */ /* 0x010fc80000000012 */
[----:B------:R-:W-:-:S04]  /*06f0*/  FFMA R15, R20, R15, R21 ;  /* 0x0000000f140f7223 */ /* 0x000fc80000000015 */
[----:B-----5:R-:W-:-:S04]  /*0700*/  FFMA R16, R16, R3, R15 ;  /* 0x0000000310107223 */ /* 0x020fc8000000000f */
[----:B------:R-:W-:Y:S01]  /*0710*/  FFMA R14, R25, R2, R16 ;  /* 0x00000002190e7223 */ /* 0x000fe20000000010 */
[----:B------:R-:W-:Y:S06]  /*0720*/  @P2 BRA `(.L_x_2) ;  /* 0xfffffffc00202947 */ /* 0x000fec000383ffff */
[----:B------:R-:W-:-:S07]  /*0730*/  IMAD.MOV.U32 R10, RZ, RZ, R5 ;  /* 0x000000ffff0a7224 */ /* 0x000fce00078e0005 */
.L_x_1:
[----:B------:R-:W-:-:S13]  /*0740*/  ISETP.NE.AND P2, PT, R22, RZ, PT ;  /* 0x000000ff1600720c */ /* 0x000fda0003f45270 */
[----:B------:R-:W-:Y:S05]  /*0750*/  @!P2 BRA `(.L_x_3) ;  /* 0x000000040040a947 */ /* 0x000fea0003800000 */
[----:B------:R-:W-:Y:S01]  /*0760*/  ISETP.NE.AND P2, PT, R23, RZ, PT ;  /* 0x000000ff1700720c */ /* 0x000fe20003f45270 */
[----:B------:R-:W-:-:S12]  /*0770*/  @!P0 BRA `(.L_x_4) ;  /* 0x0000000000848947 */ /* 0x000fd80003800000 */
[----:B------:R-:W0:Y:S01]  /*0780*/  LDC.64 R2, c[0x0][0x380] ;  /* 0x0000e000ff027b82 */ /* 0x000e220000000a00 */
[----:B------:R-:W-:-:S05]  /*0790*/  IADD3 R11, PT, PT, R9, R10, RZ ;  /* 0x0000000a090b7210 */ /* 0x000fca0007ffe0ff */
[----:B0-----:R-:W-:-:S05]  /*07a0*/  IMAD.WIDE R2, R11, 0x4, R2 ;  /* 0x000000040b027825 */ /* 0x001fca00078e0202 */
[----:B------:R-:W2:Y:S04]  /*07b0*/  LDG.E R25, desc[UR8][R2.64] ;  /* 0x0000000802197981 */ /* 0x000ea8000c1e1900 */
[----:B------:R-:W3:Y:S04]  /*07c0*/  LDG.E R17, desc[UR8][R2.64+0x4] ;  /* 0x0000040802117981 */ /* 0x000ee8000c1e1900 */
[----:B------:R-:W4:Y:S04]  /*07d0*/  LDG.E R16, desc[UR8][R2.64+0x8] ;  /* 0x0000080802107981 */ /* 0x000f28000c1e1900 */
[----:B------:R-:W5:Y:S04]  /*07e0*/  LDG.E R15, desc[UR8][R2.64+0xc] ;  /* 0x00000c08020f7981 */ /* 0x000f68000c1e1900 */
[----:B------:R-:W5:Y:S04]  /*07f0*/  LDG.E R13, desc[UR8][R2.64+0x10] ;  /* 0x00001008020d7981 */ /* 0x000f68000c1e1900 */
[----:B------:R-:W5:Y:S04]  /*0800*/  LDG.E R12, desc[UR8][R2.64+0x14] ;  /* 0x00001408020c7981 */ /* 0x000f68000c1e1900 */
[----:B------:R-:W5:Y:S04]  /*0810*/  LDG.E R11, desc[UR8][R2.64+0x18] ;  /* 0x00001808020b7981 */ /* 0x000f68000c1e1900 */
[----:B------:R0:W5:Y:S01]  /*0820*/  LDG.E R18, desc[UR8][R2.64+0x1c] ;  /* 0x00001c0802127981 */ /* 0x000162000c1e1900 */
[----:B------:R-:W-:Y:S01]  /*0830*/  MOV R19, 0x400 ;  /* 0x0000040000137802 */ /* 0x000fe20000000f00 */
[----:B------:R-:W-:Y:S01]  /*0840*/  IMAD R21, R8, UR4, R10 ;  /* 0x0000000408157c24 */ /* 0x000fe2000f8e020a */
[----:B------:R-:W-:Y:S01]  /*0850*/  IADD3 R10, PT, PT, R10, 0x8, RZ ;  /* 0x000000080a0a7810 */ /* 0x000fe20007ffe0ff */
[----:B------:R-:W1:Y:S02]  /*0860*/  S2R R20, SR_CgaCtaId ;  /* 0x0000000000147919 */ /* 0x000e640000008800 */
[----:B-1----:R-:W-:-:S04]  /*0870*/  LEA R20, R20, R19, 0x18 ;  /* 0x0000001314147211 */ /* 0x002fc800078ec0ff */
[----:B------:R-:W-:-:S05]  /*0880*/  LEA R21, R21, R20, 0x2 ;  /* 0x0000001415157211 */ /* 0x000fca00078e10ff */
[----:B------:R-:W2:Y:S04]  /*0890*/  LDS R26, [R21] ;  /* 0x00000000151a7984 */ /* 0x000ea80000000800 */
[----:B------:R-:W3:Y:S04]  /*08a0*/  LDS R27, [R21+0x4] ;  /* 0x00000400151b7984 */ /* 0x000ee80000000800 */
[----:B------:R-:W4:Y:S04]  /*08b0*/  LDS R19, [R21+0x8] ;  /* 0x0000080015137984 */ /* 0x000f280000000800 */
[----:B------:R-:W5:Y:S04]  /*08c0*/  LDS R20, [R21+0xc] ;  /* 0x00000c0015147984 */ /* 0x000f680000000800 */
[----:B0-----:R-:W0:Y:S04]  /*08d0*/  LDS R2, [R21+0x10] ;  /* 0x0000100015027984 */ /* 0x001e280000000800 */
[----:B------:R-:W1:Y:S01]  /*08e0*/  LDS R3, [R21+0x14] ;  /* 0x0000140015037984 */ /* 0x000e620000000800 */
[----:B--2---:R-:W-:-:S03]  /*08f0*/  FFMA R26, R25, R26, R14 ;  /* 0x0000001a191a7223 */ /* 0x004fc6000000000e */
[----:B------:R-:W2:Y:S01]  /*0900*/  LDS R14, [R21+0x18] ;  /* 0x00001800150e7984 */ /* 0x000ea20000000800 */
[----:B---3--:R-:W-:-:S03]  /*0910*/  FFMA R17, R17, R27, R26 ;  /* 0x0000001b11117223 */ /* 0x008fc6000000001a */
[----:B------:R-:W3:Y:S01]  /*0920*/  LDS R25, [R21+0x1c] ;  /* 0x00001c0015197984 */ /* 0x000ee20000000800 */
[----:B----4-:R-:W-:-:S04]  /*0930*/  FFMA R16, R16, R19, R17 ;  /* 0x0000001310107223 */ /* 0x010fc80000000011 */
[----:B-----5:R-:W-:-:S04]  /*0940*/  FFMA R16, R15, R20, R16 ;  /* 0x000000140f107223 */ /* 0x020fc80000000010 */
[----:B0-----:R-:W-:-:S04]  /*0950*/  FFMA R13, R13, R2, R16 ;  /* 0x000000020d0d7223 */ /* 0x001fc80000000010 */
[----:B-1----:R-:W-:-:S04]  /*0960*/  FFMA R12, R12, R3, R13 ;  /* 0x000000030c0c7223 */ /* 0x002fc8000000000d */
[----:B--2---:R-:W-:-:S04]  /*0970*/  FFMA R11, R11, R14, R12 ;  /* 0x0000000e0b0b7223 */ /* 0x004fc8000000000c */
[----:B---3--:R-:W-:-:S07]  /*0980*/  FFMA R14, R18, R25, R11 ;  /* 0x00000019120e7223 */ /* 0x008fce000000000b */
.L_x_4:
[----:B------:R-:W-:Y:S05]  /*0990*/  @!P2 BRA `(.L_x_3) ;  /* 0x0000000000b0a947 */ /* 0x000fea0003800000 */
[----:B------:R-:W-:Y:S01]  /*09a0*/  ISETP.NE.AND P2, PT, R24, RZ, PT ;  /* 0x000000ff1800720c */ /* 0x000fe20003f45270 */
[----:B------:R-:W-:-:S12]  /*09b0*/  @!P1 BRA `(.L_x_5) ;  /* 0x0000000000549947 */ /* 0x000fd80003800000 */
[----:B------:R-:W0:Y:S01]  /*09c0*/  LDC.64 R2, c[0x0][0x380] ;  /* 0x0000e000ff027b82 */ /* 0x000e220000000a00 */
[----:B------:R-:W-:-:S04]  /*09d0*/  IMAD.IADD R11, R9, 0x1, R10 ;  /* 0x00000001090b7824 */ /* 0x000fc800078e020a */
[----:B0-----:R-:W-:-:S05]  /*09e0*/  IMAD.WIDE R2, R11, 0x4, R2 ;  /* 0x000000040b027825 */ /* 0x001fca00078e0202 */
[----:B------:R-:W2:Y:S04]  /*09f0*/  LDG.E R11, desc[UR8][R2.64] ;  /* 0x00000008020b7981 */ /* 0x000ea8000c1e1900 */
[----:B------:R-:W3:Y:S04]  /*0a00*/  LDG.E R18, desc[UR8][R2.64+0x4] ;  /* 0x0000040802127981 */ /* 0x000ee8000c1e1900 */
[----:B------:R-:W4:Y:S04]  /*0a10*/  LDG.E R20, desc[UR8][R2.64+0x8] ;  /* 0x0000080802147981 */ /* 0x000f28000c1e1900 */
[----:B------:R-:W5:Y:S01]  /*0a20*/  LDG.E R26, desc[UR8][R2.64+0xc] ;  /* 0x00000c08021a7981 */ /* 0x000f62000c1e1900 */
[----:B------:R-:W-:Y:S01]  /*0a30*/  MOV R13, 0x400 ;  /* 0x00000400000d7802 */ /* 0x000fe20000000f00 */
[----:B------:R-:W-:Y:S01]  /*0a40*/  IMAD R12, R8, UR4, R10 ;  /* 0x00000004080c7c24 */ /* 0x000fe2000f8e020a */
[----:B------:R-:W-:Y:S01]  /*0a50*/  IADD3 R10, PT, PT, R10, 0x4, RZ ;  /* 0x000000040a0a7810 */ /* 0x000fe20007ffe0ff */
[----:B------:R-:W0:Y:S02]  /*0a60*/  S2R R16, SR_CgaCtaId ;  /* 0x0000000000107919 */ /* 0x000e240000008800 */
[----:B0-----:R-:W-:-:S04]  /*0a70*/  LEA R13, R16, R13, 0x18 ;  /* 0x0000000d100d7211 */ /* 0x001fc800078ec0ff */
[----:B------:R-:W-:-:S05]  /*0a80*/  LEA R12, R12, R13, 0x2 ;  /* 0x0000000d0c0c7211 */ /* 0x000fca00078e10ff */
[----:B------:R-:W2:Y:S04]  /*0a90*/  LDS R13, [R12] ;  /* 0x000000000c0d7984 */ /* 0x000ea80000000800 */
[----:B------:R-:W3:Y:S04]  /*0aa0*/  LDS R15, [R12+0x4] ;  /* 0x000004000c0f7984 */ /* 0x000ee80000000800 */
[----:B------:R-:W4:Y:S04]  /*0ab0*/  LDS R16, [R12+0x8] ;  /* 0x000008000c107984 */ /* 0x000f280000000800 */
[----:B------:R-:W5:Y:S01]  /*0ac0*/  LDS R17, [R12+0xc] ;  /* 0x00000c000c117984 */ /* 0x000f620000000800 */
[----:B--2---:R-:W-:-:S04]  /*0ad0*/  FFMA R11, R11, R13, R14 ;  /* 0x0000000d0b0b7223 */ /* 0x004fc8000000000e */
[----:B---3--:R-:W-:-:S04]  /*0ae0*/  FFMA R11, R18, R15, R11 ;  /* 0x0000000f120b7223 */ /* 0x008fc8000000000b */
[----:B----4-:R-:W-:-:S04]  /*0af0*/  FFMA R11, R20, R16, R11 ;  /* 0x00000010140b7223 */ /* 0x010fc8000000000b */
[----:B-----5:R-:W-:-:S07]  /*0b00*/  FFMA R14, R26, R17, R11 ;  /* 0x000000111a0e7223 */ /* 0x020fce000000000b */
.L_x_5:
[----:B------:R-:W-:Y:S05]  /*0b10*/  @!P2 BRA `(.L_x_3) ;  /* 0x000000000050a947 */ /* 0x000fea0003800000 */
[----:B------:R-:W0:Y:S01]  /*0b20*/  LDC.64 R2, c[0x0][0x380] ;  /* 0x0000e000ff027b82 */ /* 0x000e220000000a00 */
[----:B------:R-:W-:-:S05]  /*0b30*/  IADD3 R9, PT, PT, R9, R10, RZ ;  /* 0x0000000a09097210 */ /* 0x000fca0007ffe0ff */
[----:B0-----:R-:W-:-:S05]  /*0b40*/  IMAD.WIDE R2, R9, 0x4, R2 ;  /* 0x0000000409027825 */ /* 0x001fca00078e0202 */
[----:B------:R-:W2:Y:S01]  /*0b50*/  LDG.E R9, desc[UR8][R2.64] ;  /* 0x0000000802097981 */ /* 0x000ea2000c1e1900 */
[----:B------:R-:W-:Y:S01]  /*0b60*/  MOV R11, 0x400 ;  /* 0x00000400000b7802 */ /* 0x000fe20000000f00 */
[----:B------:R-:W-:Y:S01]  /*0b70*/  IMAD R10, R8, UR4, R10 ;  /* 0x00000004080a7c24 */ /* 0x000fe2000f8e020a */
[----:B------:R-:W-:Y:S01]  /*0b80*/  ISETP.NE.AND P2, PT, R24, 0x1, PT ;  /* 0x000000011800780c */ /* 0x000fe20003f45270 */
[----:B------:R-:W0:Y:S02]  /*0b90*/  S2R R12, SR_CgaCtaId ;  /* 0x00000000000c7919 */ /* 0x000e240000008800 */
[----:B0-----:R-:W-:-:S04]  /*0ba0*/  LEA R11, R12, R11, 0x18 ;  /* 0x0000000b0c0b7211 */ /* 0x001fc800078ec0ff */
[----:B------:R-:W-:-:S05]  /*0bb0*/  LEA R13, R10, R11, 0x2 ;  /* 0x0000000b0a0d7211 */ /* 0x000fca00078e10ff */
[----:B------:R-:W2:Y:S02]  /*0bc0*/  LDS R10, [R13] ;  /* 0x000000000d0a7984 */ /* 0x000ea40000000800 */
[----:B--2---:R-:W-:Y:S01]  /*0bd0*/  FFMA R14, R9, R10, R14 ;  /* 0x0000000a090e7223 */ /* 0x004fe2000000000e */
[----:B------:R-:W-:Y:S06]  /*0be0*/  @!P2 BRA `(.L_x_3) ;  /* 0x00000000001ca947 */ /* 0x000fec0003800000 */
[----:B------:R-:W-:Y:S01]  /*0bf0*/  ISETP.NE.AND P2, PT, R24, 0x2, PT ;  /* 0x000000021800780c */ /* 0x000fe20003f45270 */
[----:B------:R-:W2:Y:S04]  /*0c00*/  LDG.E R9, desc[UR8][R2.64+0x4] ;  /* 0x0000040802097981 */ /* 0x000ea8000c1e1900 */
[----:B------:R-:W2:Y:S08]  /*0c10*/  LDS R10, [R13+0x4] ;  /* 0x000004000d0a7984 */ /* 0x000eb00000000800 */
[----:B------:R-:W3:Y:S04]  /*0c20*/  @P2 LDG.E R11, desc[UR8][R2.64+0x8] ;  /* 0x00000808020b2981 */ /* 0x000ee8000c1e1900 */
[----:B------:R-:W3:Y:S01]  /*0c30*/  @P2 LDS R12, [R13+0x8] ;  /* 0x000008000d0c2984 */ /* 0x000ee20000000800 */
[----:B--2---:R-:W-:-:S04]  /*0c40*/  FFMA R14, R9, R10, R14 ;  /* 0x0000000a090e7223 */ /* 0x004fc8000000000e */
[----:B---3--:R-:W-:-:S07]  /*0c50*/  @P2 FFMA R14, R11, R12, R14 ;  /* 0x0000000c0b0e2223 */ /* 0x008fce000000000e */
.L_x_3:
[----:B------:R-:W-:-:S06]  /*0c60*/  UIADD3 UR4, UPT, UPT, UR4, 0x1, URZ ;  /* 0x0000000104047890 */ /* 0x000fcc000fffe0ff */
[----:B------:R-:W-:-:S13]  /*0c70*/  ISETP.NE.AND P2, PT, R8, UR4, PT ;  /* 0x0000000408007c0c */ /* 0x000fda000bf45270 */
[----:B------:R-:W-:Y:S05]  /*0c80*/  @P2 BRA `(.L_x_6) ;  /* 0xfffffff400902947 */ /* 0x000fea000383ffff */
.L_x_0:
[----:B0-----:R-:W0:Y:S02]  /*0c90*/  LDC.64 R2, c[0x0][0x388] ;  /* 0x0000e200ff027b82 */ /* 0x001e240000000a00 */
[----:B0-----:R-:W-:-:S05]  /*0ca0*/  IMAD.WIDE R2, R0, 0x4, R2 ;  /* 0x0000000400027825 */ /* 0x001fca00078e0202 */
[----:B------:R-:W-:Y:S01]  /*0cb0*/  STG.E desc[UR8][R2.64], R14 ;  /* 0x0000000e02007986 */ /* 0x000fe2000c101908 */
[----:B------:R-:W-:Y:S05]  /*0cc0*/  EXIT ;  /* 0x000000000000794d */ /* 0x000fea0003800000 */
.L_x_7:
[----:B------:R-:W-:-:S00]  /*0cd0*/  BRA `(.L_x_7) ;  /* 0xfffffffc00fc7947 */ /* 0x000fc0000383ffff */
[----:B------:R-:W-:-:S00]  /*0ce0*/  NOP ;  /* 0x0000000000007918 */ /* 0x000fc00000000000 */
        /* <DEDUP_REMOVED lines=9> */
.L_x_8:


//--------------------- .nv.shared._Z14convolve2D_gpuPfS_S_iii --------------------------
	.section	.nv.shared._Z14convolve2D_gpuPfS_S_iii,"aw",@nobits
	.sectionflags	@""
	.align	16
	.zero		1024


//--------------------- .nv.shared.reserved.0     --------------------------
	.section	.nv.shared.reserved.0,"aw",@nobits
	.weak		__nv_reservedSMEM_offset_0_alias
	.size		__nv_reservedSMEM_offset_0_alias, 0, 64
	.other		__nv_reservedSMEM_offset_0_alias,@"STO_CUDA_RESERVED_SHARED STV_DEFAULT"
__nv_reservedSMEM_offset_0_alias:
	.zero		0
	.zero		64


//--------------------- .nv.constant0._Z14convolve2D_gpuPfS_S_iii --------------------------
	.section	.nv.constant0._Z14convolve2D_gpuPfS_S_iii,"a",@progbits
	.sectionflags	@""
	.align	4
.nv.constant0._Z14convolve2D_gpuPfS_S_iii:
	.zero		932


//--------------------- SYMBOLS --------------------------

	.type		.nv.reservedSmem.offset0,@object
	.size		.nv.reservedSmem.offset0,0x4
	.type		.nv.reservedSmem.cap,@object
	.size		.nv.reservedSmem.cap,0x4
